//
// Generated by NVIDIA NVVM Compiler
//
// Compiler Build ID: CL-36424714
// Cuda compilation tools, release 13.0, V13.0.88
// Based on NVVM 20.0.0
//

.version 9.0
.target sm_100
.address_size 64

	// .globl	_Z19InitializeArray_GPUPdid

.visible .entry _Z19InitializeArray_GPUPdid(
	.param .u64 .ptr .align 1 _Z19InitializeArray_GPUPdid_param_0,
	.param .u32 _Z19InitializeArray_GPUPdid_param_1,
	.param .f64 _Z19InitializeArray_GPUPdid_param_2
)
{
	.reg .pred 	%p<3>;
	.reg .b32 	%r<11>;
	.reg .b64 	%rd<5>;
	.reg .b64 	%fd<2>;

	ld.param.u64 	%rd2, [_Z19InitializeArray_GPUPdid_param_0];
	ld.param.u32 	%r6, [_Z19InitializeArray_GPUPdid_param_1];
	ld.param.f64 	%fd1, [_Z19InitializeArray_GPUPdid_param_2];
	mov.u32 	%r7, %tid.x;
	mov.u32 	%r8, %ctaid.x;
	mov.u32 	%r1, %ntid.x;
	mad.lo.s32 	%r10, %r8, %r1, %r7;
	setp.ge.s32 	%p1, %r10, %r6;
	@%p1 bra 	$L__BB0_3;
	mov.u32 	%r9, %nctaid.x;
	mul.lo.s32 	%r3, %r9, %r1;
	cvta.to.global.u64 	%rd1, %rd2;
$L__BB0_2:
	mul.wide.s32 	%rd3, %r10, 8;
	add.s64 	%rd4, %rd1, %rd3;
	st.global.f64 	[%rd4], %fd1;
	add.s32 	%r10, %r10, %r3;
	setp.lt.s32 	%p2, %r10, %r6;
	@%p2 bra 	$L__BB0_2;
$L__BB0_3:
	ret;

}


// ===== COMPILED SASS (sm_100) =====

	.target	sm_100

	.elftype	@"ET_EXEC"


//--------------------- .note.nv.tkinfo           --------------------------
	.section	.note.nv.tkinfo,"",@"SHT_NOTE"
	.sectionflags	@"SHF_NOTE_NV_TKINFO"
	.tkinfo
        /*0018*/ 	.word	0x00000002
        /*0030*/ 	.string	""
        /*0030*/ 	.string	"ptxas"
        /*0030*/ 	.string	"Cuda compilation tools, release 13.0, V13.0.88"
        /*0030*/ 	.string	"Build cuda_13.0.r13.0/compiler.36424714_0"
        /*0030*/ 	.string	"-arch sm_100 -m 64 "



//--------------------- .note.nv.cuinfo           --------------------------
	.section	.note.nv.cuinfo,"",@"SHT_NOTE"
	.sectionflags	@"SHF_NOTE_NV_CUINFO"
        /*0018*/ 	.short	0x0002
        /*001a*/ 	.short	0x0064
        /*001c*/ 	.short	0x0082
	.zero		2


//--------------------- .nv.info                  --------------------------
	.section	.nv.info,"",@"SHT_CUDA_INFO"
	.align	4


	//----- nvinfo : EIATTR_REGCOUNT
	.align		4
        /*0000*/ 	.byte	0x04, 0x2f
        /*0002*/ 	.short	(.L_1 - .L_0)
	.align		4
.L_0:
        /*0004*/ 	.word	index@(_Z19InitializeArray_GPUPdid)
        /*0008*/ 	.word	0x0000000c


	//----- nvinfo : EIATTR_FRAME_SIZE
	.align		4
.L_1:
        /*000c*/ 	.byte	0x04, 0x11
        /*000e*/ 	.short	(.L_3 - .L_2)
	.align		4
.L_2:
        /*0010*/ 	.word	index@(_Z19InitializeArray_GPUPdid)
        /*0014*/ 	.word	0x00000000


	//----- nvinfo : EIATTR_MIN_STACK_SIZE
	.align		4
.L_3:
        /*0018*/ 	.byte	0x04, 0x12
        /*001a*/ 	.short	(.L_5 - .L_4)
	.align		4
.L_4:
        /*001c*/ 	.word	index@(_Z19InitializeArray_GPUPdid)
        /*0020*/ 	.word	0x00000000
.L_5:


//--------------------- .nv.compat                --------------------------
	.section	.nv.compat,"",@"SHT_CUDA_COMPAT_INFO"
	.align	4
        /*0000*/ 	.byte	0x02, 0x09, 0x00, 0x00, 0x02, 0x02, 0x01, 0x00, 0x02, 0x05, 0x05, 0x00, 0x03, 0x07, 0x01, 0x01
        /*0010*/ 	.byte	0x02, 0x03, 0x00, 0x00, 0x02, 0x06, 0x01, 0x00, 0x04, 0x0b, 0x08, 0x00, 0x09, 0x00, 0x00, 0x00
        /*0020*/ 	.byte	0x00, 0x00, 0x00, 0x00


//--------------------- .nv.info._Z19InitializeArray_GPUPdid --------------------------
	.section	.nv.info._Z19InitializeArray_GPUPdid,"",@"SHT_CUDA_INFO"
	.sectionflags	@""
	.align	4


	//----- nvinfo : EIATTR_CUDA_API_VERSION
	.align		4
        /*0000*/ 	.byte	0x04, 0x37
        /*0002*/ 	.short	(.L_7 - .L_6)
.L_6:
        /*0004*/ 	.word	0x00000082


	//----- nvinfo : EIATTR_KPARAM_INFO
	.align		4
.L_7:
        /*0008*/ 	.byte	0x04, 0x17
        /*000a*/ 	.short	(.L_9 - .L_8)
.L_8:
        /*000c*/ 	.word	0x00000000
        /*0010*/ 	.short	0x0002
        /*0012*/ 	.short	0x0010
        /*0014*/ 	.byte	0x00, 0xf0, 0x21, 0x00


	//----- nvinfo : EIATTR_KPARAM_INFO
	.align		4
.L_9:
        /*0018*/ 	.byte	0x04, 0x17
        /*001a*/ 	.short	(.L_11 - .L_10)
.L_10:
        /*001c*/ 	.word	0x00000000
        /*0020*/ 	.short	0x0001
        /*0022*/ 	.short	0x0008
        /*0024*/ 	.byte	0x00, 0xf0, 0x11, 0x00


	//----- nvinfo : EIATTR_KPARAM_INFO
	.align		4
.L_11:
        /*0028*/ 	.byte	0x04, 0x17
        /*002a*/ 	.short	(.L_13 - .L_12)
.L_12:
        /*002c*/ 	.word	0x00000000
        /*0030*/ 	.short	0x0000
        /*0032*/ 	.short	0x0000
        /*0034*/ 	.byte	0x00, 0xf5, 0x21, 0x00


	//----- nvinfo : EIATTR_SPARSE_MMA_MASK
	.align		4
.L_13:
        /*0038*/ 	.byte	0x03, 0x50
        /*003a*/ 	.short	0x0000


	//----- nvinfo : EIATTR_MAXREG_COUNT
	.align		4
        /*003c*/ 	.byte	0x03, 0x1b
        /*003e*/ 	.short	0x00ff


	//----- nvinfo : EIATTR_MERCURY_ISA_VERSION
	.align		4
        /*0040*/ 	.byte	0x03, 0x5f
        /*0042*/ 	.short	0x0101


	//----- nvinfo : EIATTR_VRC_CTA_INIT_COUNT
	.align		4
        /*0044*/ 	.byte	0x02, 0x4a
	.zero		1
	.zero		1


	//----- nvinfo : EIATTR_EXIT_INSTR_OFFSETS
	.align		4
        /*0048*/ 	.byte	0x04, 0x1c
        /*004a*/ 	.short	(.L_15 - .L_14)


	//   ....[0]....
.L_14:
        /*004c*/ 	.word	0x00000070


	//   ....[1]....
        /*0050*/ 	.word	0x00000120


	//----- nvinfo : EIATTR_CRS_STACK_SIZE
	.align		4
.L_15:
        /*0054*/ 	.byte	0x04, 0x1e
        /*0056*/ 	.short	(.L_17 - .L_16)
.L_16:
        /*0058*/ 	.word	0x00000000


	//----- nvinfo : EIATTR_CBANK_PARAM_SIZE
	.align		4
.L_17:
        /*005c*/ 	.byte	0x03, 0x19
        /*005e*/ 	.short	0x0018


	//----- nvinfo : EIATTR_PARAM_CBANK
	.align		4
        /*0060*/ 	.byte	0x04, 0x0a
        /*0062*/ 	.short	(.L_19 - .L_18)
	.align		4
.L_18:
        /*0064*/ 	.word	index@(.nv.constant0._Z19InitializeArray_GPUPdid)
        /*0068*/ 	.short	0x0380
        /*006a*/ 	.short	0x0018


	//----- nvinfo : EIATTR_SW_WAR
	.align		4
.L_19:
        /*006c*/ 	.byte	0x04, 0x36
        /*006e*/ 	.short	(.L_21 - .L_20)
.L_20:
        /*0070*/ 	.word	0x00000008
.L_21:


//--------------------- .nv.callgraph             --------------------------
	.section	.nv.callgraph,"",@"SHT_CUDA_CALLGRAPH"
	.align	4
	.sectionentsize	8
	.align		4
        /*0000*/ 	.word	0x00000000
	.align		4
        /*0004*/ 	.word	0xffffffff
	.align		4
        /*0008*/ 	.word	0x00000000
	.align		4
        /*000c*/ 	.word	0xfffffffe
	.align		4
        /*0010*/ 	.word	0x00000000
	.align		4
        /*0014*/ 	.word	0xfffffffd
	.align		4
        /*0018*/ 	.word	0x00000000
	.align		4
        /*001c*/ 	.word	0xfffffffc


//--------------------- .text._Z19InitializeArray_GPUPdid --------------------------
	.section	.text._Z19InitializeArray_GPUPdid,"ax",@progbits
	.align	128
        .global         _Z19InitializeArray_GPUPdid
        .type           _Z19InitializeArray_GPUPdid,@function
        .size           _Z19InitializeArray_GPUPdid,(.L_x_2 - _Z19InitializeArray_GPUPdid)
        .other          _Z19InitializeArray_GPUPdid,@"STO_CUDA_ENTRY STV_DEFAULT"
_Z19InitializeArray_GPUPdid:
.text._Z19InitializeArray_GPUPdid:
[----:B------:R-:W-:Y:S01]  /*0000*/  LDC R1, c[0x0][0x37c] ;  /* 0x0000df00ff017b82 */ /* 0x000fe20000000800 */
[----:B------:R-:W0:Y:S07]  /*0010*/  S2R R0, SR_TID.X ;  /* 0x0000000000007919 */ /* 0x000e2e0000002100 */
[----:B------:R-:W0:Y:S01]  /*0020*/  S2UR UR4, SR_CTAID.X ;  /* 0x00000000000479c3 */ /* 0x000e220000002500 */
[----:B------:R-:W1:Y:S07]  /*0030*/  LDCU UR5, c[0x0][0x388] ;  /* 0x00007100ff0577ac */ /* 0x000e6e0008000800 */
[----:B------:R-:W0:Y:S02]  /*0040*/  LDC R9, c[0x0][0x360] ;  /* 0x0000d800ff097b82 */ /* 0x000e240000000800 */
[----:B0-----:R-:W-:-:S05]  /*0050*/  IMAD R0, R9, UR4, R0 ;  /* 0x0000000409007c24 */ /* 0x001fca000f8e0200 */
[----:B-1----:R-:W-:-:S13]  /*0060*/  ISETP.GE.AND P0, PT, R0, UR5, PT ;  /* 0x0000000500007c0c */ /* 0x002fda000bf06270 */
[----:B------:R-:W-:Y:S05]  /*0070*/  @P0 EXIT ;  /* 0x000000000000094d */ /* 0x000fea0003800000 */
[----:B------:R-:W0:Y:S01]  /*0080*/  LDC.64 R4, c[0x0][0x380] ;  /* 0x0000e000ff047b82 */ /* 0x000e220000000a00 */
[----:B------:R-:W1:Y:S01]  /*0090*/  LDCU UR4, c[0x0][0x370] ;  /* 0x00006e00ff0477ac */ /* 0x000e620008000800 */
[----:B------:R-:W2:Y:S06]  /*00a0*/  LDCU.64 UR6, c[0x0][0x358] ;  /* 0x00006b00ff0677ac */ /* 0x000eac0008000a00 */
[----:B------:R-:W3:Y:S01]  /*00b0*/  LDC.64 R6, c[0x0][0x390] ;  /* 0x0000e400ff067b82 */ /* 0x000ee20000000a00 */
[----:B-1----:R-:W-:-:S07]  /*00c0*/  IMAD R9, R9, UR4, RZ ;  /* 0x0000000409097c24 */ /* 0x002fce000f8e02ff */
.L_x_0:
[----:B0-----:R-:W-:Y:S01]  /*00d0*/  IMAD.WIDE R2, R0, 0x8, R4 ;  /* 0x0000000800027825 */ /* 0x001fe200078e0204 */
[----:B------:R-:W-:-:S04]  /*00e0*/  IADD3 R0, PT, PT, R9, R0, RZ ;  /* 0x0000000009007210 */ /* 0x000fc80007ffe0ff */
[----:B--23--:R1:W-:Y:S01]  /*00f0*/  STG.E.64 desc[UR6][R2.64], R6 ;  /* 0x0000000602007986 */ /* 0x00c3e2000c101b06 */
[----:B------:R-:W-:-:S13]  /*0100*/  ISETP.GE.AND P0, PT, R0, UR5, PT ;  /* 0x0000000500007c0c */ /* 0x000fda000bf06270 */
[----:B-1----:R-:W-:Y:S05]  /*0110*/  @!P0 BRA `(.L_x_0) ;  /* 0xfffffffc00ec8947 */ /* 0x002fea000383ffff */
[----:B------:R-:W-:Y:S05]  /*0120*/  EXIT ;  /* 0x000000000000794d */ /* 0x000fea0003800000 */
.L_x_1:
[----:B------:R-:W-:-:S00]  /*0130*/  BRA `(.L_x_1) ;  /* 0xfffffffc00fc7947 */ /* 0x000fc0000383ffff */
[----:B------:R-:W-:-:S00]  /*0140*/  NOP ;  /* 0x0000000000007918 */ /* 0x000fc00000000000 */
        /* <DEDUP_REMOVED lines=11> */
.L_x_2:


//--------------------- .nv.shared.reserved.0     --------------------------
	.section	.nv.shared.reserved.0,"aw",@nobits
	.weak		__nv_reservedSMEM_offset_0_alias
	.size		__nv_reservedSMEM_offset_0_alias, 0, 64
	.other		__nv_reservedSMEM_offset_0_alias,@"STO_CUDA_RESERVED_SHARED STV_DEFAULT"
__nv_reservedSMEM_offset_0_alias:
	.zero		0
	.zero		64


//--------------------- .nv.constant0._Z19InitializeArray_GPUPdid --------------------------
	.section	.nv.constant0._Z19InitializeArray_GPUPdid,"a",@progbits
	.sectionflags	@""
	.align	4
.nv.constant0._Z19InitializeArray_GPUPdid:
	.zero		920


//--------------------- SYMBOLS --------------------------

	.type		.nv.reservedSmem.offset0,@object
	.size		.nv.reservedSmem.offset0,0x4
